	.headerflags	@"EF_CUDA_TEXMODE_UNIFIED EF_CUDA_64BIT_ADDRESS EF_CUDA_ACCELERATORS EF_CUDA_SM90 EF_CUDA_VIRTUAL_SM(EF_CUDA_SM90)"
	.elftype	@"ET_EXEC"


//--------------------- .nv.info                  --------------------------
	.section	.nv.info,"",@"SHT_CUDA_INFO"
	.align	4


	//----- nvinfo : EIATTR_REGCOUNT
	.align		4
        /*0000*/ 	.byte	0x04, 0x2f
        /*0002*/ 	.short	(.L_1 - .L_0)
	.align		4
.L_0:
        /*0004*/ 	.word	index@(triton_red_fused__to_copy_add_div_mul_pow_sum_2)
        /*0008*/ 	.word	0x00000020


	//----- nvinfo : EIATTR_MIN_STACK_SIZE
	.align		4
.L_1:
        /*000c*/ 	.byte	0x04, 0x12
        /*000e*/ 	.short	(.L_3 - .L_2)
	.align		4
.L_2:
        /*0010*/ 	.word	index@(triton_red_fused__to_copy_add_div_mul_pow_sum_2)
        /*0014*/ 	.word	0x00000000


	//----- nvinfo : EIATTR_FRAME_SIZE
	.align		4
.L_3:
        /*0018*/ 	.byte	0x04, 0x11
        /*001a*/ 	.short	(.L_5 - .L_4)
	.align		4
.L_4:
        /*001c*/ 	.word	index@(triton_red_fused__to_copy_add_div_mul_pow_sum_2)
        /*0020*/ 	.word	0x00000000


	//----- nvinfo : EIATTR_MIN_STACK_SIZE
	.align		4
.L_5:
        /*0024*/ 	.byte	0x04, 0x12
        /*0026*/ 	.short	(.L_7 - .L_6)
	.align		4
.L_6:
        /*0028*/ 	.word	index@(triton_red_fused__to_copy_add_div_mul_pow_sum_2)
        /*002c*/ 	.word	0x00000000
.L_7:


//--------------------- .nv.info.triton_red_fused__to_copy_add_div_mul_pow_sum_2 --------------------------
	.section	.nv.info.triton_red_fused__to_copy_add_div_mul_pow_sum_2,"",@"SHT_CUDA_INFO"
	.sectionflags	@""
	.align	4


	//----- nvinfo : EIATTR_CUDA_API_VERSION
	.align		4
        /*0000*/ 	.byte	0x04, 0x37
        /*0002*/ 	.short	(.L_9 - .L_8)
.L_8:
        /*0004*/ 	.word	0x0000007c


	//----- nvinfo : EIATTR_KPARAM_INFO
	.align		4
.L_9:
        /*0008*/ 	.byte	0x04, 0x17
        /*000a*/ 	.short	(.L_11 - .L_10)
.L_10:
        /*000c*/ 	.word	0x00000000
        /*0010*/ 	.short	0x0006
        /*0012*/ 	.short	0x0028
        /*0014*/ 	.byte	0x00, 0xf4, 0x21, 0x00


	//----- nvinfo : EIATTR_KPARAM_INFO
	.align		4
.L_11:
        /*0018*/ 	.byte	0x04, 0x17
        /*001a*/ 	.short	(.L_13 - .L_12)
.L_12:
        /*001c*/ 	.word	0x00000000
        /*0020*/ 	.short	0x0005
        /*0022*/ 	.short	0x0024
        /*0024*/ 	.byte	0x00, 0xf0, 0x11, 0x00


	//----- nvinfo : EIATTR_KPARAM_INFO
	.align		4
.L_13:
        /*0028*/ 	.byte	0x04, 0x17
        /*002a*/ 	.short	(.L_15 - .L_14)
.L_14:
        /*002c*/ 	.word	0x00000000
        /*0030*/ 	.short	0x0004
        /*0032*/ 	.short	0x0020
        /*0034*/ 	.byte	0x00, 0xf0, 0x11, 0x00


	//----- nvinfo : EIATTR_KPARAM_INFO
	.align		4
.L_15:
        /*0038*/ 	.byte	0x04, 0x17
        /*003a*/ 	.short	(.L_17 - .L_16)
.L_16:
        /*003c*/ 	.word	0x00000000
        /*0040*/ 	.short	0x0003
        /*0042*/ 	.short	0x0018
        /*0044*/ 	.byte	0x00, 0xf4, 0x21, 0x00


	//----- nvinfo : EIATTR_KPARAM_INFO
	.align		4
.L_17:
        /*0048*/ 	.byte	0x04, 0x17
        /*004a*/ 	.short	(.L_19 - .L_18)
.L_18:
        /*004c*/ 	.word	0x00000000
        /*0050*/ 	.short	0x0002
        /*0052*/ 	.short	0x0010
        /*0054*/ 	.byte	0x00, 0xf4, 0x21, 0x00


	//----- nvinfo : EIATTR_KPARAM_INFO
	.align		4
.L_19:
        /*0058*/ 	.byte	0x04, 0x17
        /*005a*/ 	.short	(.L_21 - .L_20)
.L_20:
        /*005c*/ 	.word	0x00000000
        /*0060*/ 	.short	0x0001
        /*0062*/ 	.short	0x0008
        /*0064*/ 	.byte	0x00, 0xf4, 0x21, 0x00


	//----- nvinfo : EIATTR_KPARAM_INFO
	.align		4
.L_21:
        /*0068*/ 	.byte	0x04, 0x17
        /*006a*/ 	.short	(.L_23 - .L_22)
.L_22:
        /*006c*/ 	.word	0x00000000
        /*0070*/ 	.short	0x0000
        /*0072*/ 	.short	0x0000
        /*0074*/ 	.byte	0x00, 0xf4, 0x21, 0x00


	//----- nvinfo : EIATTR_SPARSE_MMA_MASK
	.align		4
.L_23:
        /*0078*/ 	.byte	0x03, 0x50
        /*007a*/ 	.short	0x0000


	//----- nvinfo : EIATTR_MAXREG_COUNT
	.align		4
        /*007c*/ 	.byte	0x03, 0x1b
        /*007e*/ 	.short	0x00ff


	//----- nvinfo : EIATTR_COOP_GROUP_MASK_REGIDS
	.align		4
        /*0080*/ 	.byte	0x04, 0x29
        /*0082*/ 	.short	(.L_25 - .L_24)


	//   ....[0]....
.L_24:
        /*0084*/ 	.word	0xffffffff


	//   ....[1]....
        /*0088*/ 	.word	0xffffffff


	//   ....[2]....
        /*008c*/ 	.word	0xffffffff


	//   ....[3]....
        /*0090*/ 	.word	0xffffffff


	//----- nvinfo : EIATTR_COOP_GROUP_INSTR_OFFSETS
	.align		4
.L_25:
        /*0094*/ 	.byte	0x04, 0x28
        /*0096*/ 	.short	(.L_27 - .L_26)


	//   ....[0]....
.L_26:
        /*0098*/ 	.word	0x00000490


	//   ....[1]....
        /*009c*/ 	.word	0x000004b0


	//   ....[2]....
        /*00a0*/ 	.word	0x000004d0


	//   ....[3]....
        /*00a4*/ 	.word	0x00000500


	//----- nvinfo : EIATTR_EXIT_INSTR_OFFSETS
	.align		4
.L_27:
        /*00a8*/ 	.byte	0x04, 0x1c
        /*00aa*/ 	.short	(.L_29 - .L_28)


	//   ....[0]....
.L_28:
        /*00ac*/ 	.word	0x00000850


	//----- nvinfo : EIATTR_REQNTID
	.align		4
.L_29:
        /*00b0*/ 	.byte	0x04, 0x10
        /*00b2*/ 	.short	(.L_31 - .L_30)
.L_30:
        /*00b4*/ 	.word	0x00000100
        /*00b8*/ 	.word	0x00000001
        /*00bc*/ 	.word	0x00000001


	//----- nvinfo : EIATTR_CBANK_PARAM_SIZE
	.align		4
.L_31:
        /*00c0*/ 	.byte	0x03, 0x19
        /*00c2*/ 	.short	0x0030


	//----- nvinfo : EIATTR_PARAM_CBANK
	.align		4
        /*00c4*/ 	.byte	0x04, 0x0a
        /*00c6*/ 	.short	(.L_33 - .L_32)
	.align		4
.L_32:
        /*00c8*/ 	.word	index@(.nv.constant0.triton_red_fused__to_copy_add_div_mul_pow_sum_2)
        /*00cc*/ 	.short	0x0210
        /*00ce*/ 	.short	0x0030


	//----- nvinfo : EIATTR_SW_WAR
	.align		4
.L_33:
        /*00d0*/ 	.byte	0x04, 0x36
        /*00d2*/ 	.short	(.L_35 - .L_34)
.L_34:
        /*00d4*/ 	.word	0x00000008
.L_35:


//--------------------- .nv.callgraph             --------------------------
	.section	.nv.callgraph,"",@"SHT_CUDA_CALLGRAPH"
	.align	4
	.sectionentsize	8
	.align		4
        /*0000*/ 	.word	0x00000000
	.align		4
        /*0004*/ 	.word	0xffffffff
	.align		4
        /*0008*/ 	.word	0x00000000
	.align		4
        /*000c*/ 	.word	0xfffffffe
	.align		4
        /*0010*/ 	.word	0x00000000
	.align		4
        /*0014*/ 	.word	0xfffffffd
	.align		4
        /*0018*/ 	.word	0x00000000
	.align		4
        /*001c*/ 	.word	0xfffffffc


//--------------------- .text.triton_red_fused__to_copy_add_div_mul_pow_sum_2 --------------------------
	.section	.text.triton_red_fused__to_copy_add_div_mul_pow_sum_2,"ax",@progbits
	.align	128
        .global         triton_red_fused__to_copy_add_div_mul_pow_sum_2
        .type           triton_red_fused__to_copy_add_div_mul_pow_sum_2,@function
        .size           triton_red_fused__to_copy_add_div_mul_pow_sum_2,(.L_x_3 - triton_red_fused__to_copy_add_div_mul_pow_sum_2)
        .other          triton_red_fused__to_copy_add_div_mul_pow_sum_2,@"STO_CUDA_ENTRY STV_DEFAULT"
triton_red_fused__to_copy_add_div_mul_pow_sum_2:
.text.triton_red_fused__to_copy_add_div_mul_pow_sum_2:
[----:B------:R-:W0:Y:S02]  /*0000*/  LDC R1, c[0x0][0x28] ;  /* 0x00000a00ff017b82 */ /* 0x000e240000000800 */
[----:B------:R-:W1:Y:S01]  /*0010*/  S2R R0, SR_TID.X ;  /* 0x0000000000007919 */ /* 0x000e620000002100 */
[----:B------:R-:W2:Y:S01]  /*0020*/  S2UR UR4, SR_CTAID.X ;  /* 0x00000000000479c3 */ /* 0x000ea20000002500 */
[----:B------:R-:W-:Y:S01]  /*0030*/  HFMA2.MMA R17, -RZ, RZ, 0, 0 ;  /* 0x00000000ff117435 */ /* 0x000fe200000001ff */
[----:B------:R-:W-:Y:S01]  /*0040*/  ULDC UR5, c[0x0][0x230] ;  /* 0x00008c0000057ab9 */ /* 0x000fe20000000800 */
[----:B------:R-:W-:Y:S02]  /*0050*/  CS2R R18, SRZ ;  /* 0x0000000000127805 */ /* 0x000fe4000001ff00 */
[----:B------:R-:W-:Y:S02]  /*0060*/  MOV R23, 0xffffffc0 ;  /* 0xffffffc000177802 */ /* 0x000fe40000000f00 */
[----:B------:R-:W-:Y:S01]  /*0070*/  MOV R16, 0xffffffff ;  /* 0xffffffff00107802 */ /* 0x000fe20000000f00 */
[----:B------:R-:W3:Y:S01]  /*0080*/  LDC.64 R14, c[0x0][0x218] ;  /* 0x00008600ff0e7b82 */ /* 0x000ee20000000a00 */
[----:B--2---:R-:W-:Y:S01]  /*0090*/  USHF.L.U32 UR4, UR4, 0x4, URZ ;  /* 0x0000000404047899 */ /* 0x004fe2000800063f */
[----:B-1----:R-:W-:-:S02]  /*00a0*/  SHF.R.U32.HI R20, RZ, 0x4, R0 ;  /* 0x00000004ff147819 */ /* 0x002fc40000011600 */
[----:B------:R-:W-:Y:S02]  /*00b0*/  LOP3.LUT R3, R0, 0xf, RZ, 0xc0, !PT ;  /* 0x0000000f00037812 */ /* 0x000fe400078ec0ff */
[----:B------:R-:W-:Y:S02]  /*00c0*/  SGXT.U32 R20, R20, 0x4 ;  /* 0x000000041414781a */ /* 0x000fe40000000000 */
[----:B------:R-:W-:Y:S01]  /*00d0*/  SHF.L.U32 R0, R0, 0x2, RZ ;  /* 0x0000000200007819 */ /* 0x000fe200000006ff */
[----:B---3--:R-:W-:Y:S01]  /*00e0*/  IMAD.WIDE.U32 R14, R3, 0x8, R14 ;  /* 0x00000008030e7825 */ /* 0x008fe200078e000e */
[----:B------:R-:W-:Y:S02]  /*00f0*/  LOP3.LUT R20, R20, UR4, RZ, 0xfc, !PT ;  /* 0x0000000414147c12 */ /* 0x000fe4000f8efcff */
[----:B------:R-:W-:Y:S02]  /*0100*/  LOP3.LUT R5, R0, 0x3c, RZ, 0xc0, !PT ;  /* 0x0000003c00057812 */ /* 0x000fe400078ec0ff */
[----:B------:R-:W-:-:S02]  /*0110*/  MOV R3, R15 ;  /* 0x0000000f00037202 */ /* 0x000fc40000000f00 */
[----:B------:R-:W-:Y:S02]  /*0120*/  MOV R21, R15 ;  /* 0x0000000f00157202 */ /* 0x000fe40000000f00 */
[----:B------:R-:W-:Y:S02]  /*0130*/  MOV R2, R14 ;  /* 0x0000000e00027202 */ /* 0x000fe40000000f00 */
[----:B------:R-:W-:Y:S02]  /*0140*/  MOV R15, RZ ;  /* 0x000000ff000f7202 */ /* 0x000fe40000000f00 */
[C---:B------:R-:W-:Y:S02]  /*0150*/  LEA R0, R20.reuse, R5, 0xc ;  /* 0x0000000514007211 */ /* 0x040fe400078e60ff */
[----:B------:R-:W-:Y:S01]  /*0160*/  ISETP.GE.AND P1, PT, R20, UR5, PT ;  /* 0x0000000514007c0c */ /* 0x000fe2000bf26270 */
[----:B------:R-:W-:-:S12]  /*0170*/  ULDC.64 UR4, c[0x0][0x208] ;  /* 0x0000820000047ab9 */ /* 0x000fd80000000a00 */
.L_x_0:
[----:B------:R-:W1:Y:S01]  /*0180*/  LDC.64 R10, c[0x0][0x210] ;  /* 0x00008400ff0a7b82 */ /* 0x000e620000000a00 */
[----:B------:R-:W-:Y:S02]  /*0190*/  IADD3 R23, P0, R23, 0x40, RZ ;  /* 0x0000004017177810 */ /* 0x000fe40007f1e0ff */
[----:B------:R-:W-:Y:S02]  /*01a0*/  CS2R R4, SRZ ;  /* 0x0000000000047805 */ /* 0x000fe4000001ff00 */
[----:B------:R-:W-:Y:S02]  /*01b0*/  MOV R6, R14 ;  /* 0x0000000e00067202 */ /* 0x000fe40000000f00 */
[----:B------:R-:W-:Y:S02]  /*01c0*/  LOP3.LUT R13, R0, R23, RZ, 0xfc, !PT ;  /* 0x00000017000d7212 */ /* 0x000fe400078efcff */
[----:B------:R-:W-:Y:S01]  /*01d0*/  MOV R7, R21 ;  /* 0x0000001500077202 */ /* 0x000fe20000000f00 */
[----:B------:R-:W2:Y:S05]  /*01e0*/  LDC.64 R8, c[0x0][0x220] ;  /* 0x00008800ff087b82 */ /* 0x000eaa0000000a00 */
[----:B------:R-:W3:Y:S01]  /*01f0*/  LDG.E.EL.64 R6, desc[UR4][R6.64] ;  /* 0x0000000406067981 */ /* 0x000ee2000c2e1b00 */
[----:B-1----:R-:W-:-:S05]  /*0200*/  IMAD.WIDE R10, R13, 0x2, R10 ;  /* 0x000000020d0a7825 */ /* 0x002fca00078e020a */
[----:B------:R-:W4:Y:S01]  /*0210*/  @!P1 LDG.E.EL.64 R4, desc[UR4][R10.64] ;  /* 0x000000040a049981 */ /* 0x000f22000c2e1b00 */
[----:B--2---:R-:W-:Y:S01]  /*0220*/  IMAD.WIDE R8, R13, 0x2, R8 ;  /* 0x000000020d087825 */ /* 0x004fe200078e0208 */
[----:B------:R-:W-:-:S06]  /*0230*/  CS2R R12, SRZ ;  /* 0x00000000000c7805 */ /* 0x000fcc000001ff00 */
[----:B------:R-:W2:Y:S01]  /*0240*/  @!P1 LDG.E.EL.64 R12, desc[UR4][R8.64] ;  /* 0x00000004080c9981 */ /* 0x000ea2000c2e1b00 */
[----:B------:R-:W-:Y:S02]  /*0250*/  IADD3.X R16, RZ, R16, RZ, P0, !PT ;  /* 0x00000010ff107210 */ /* 0x000fe400007fe4ff */
[----:B------:R-:W-:-:S04]  /*0260*/  ISETP.GE.U32.AND P0, PT, R23, 0xfc0, PT ;  /* 0x00000fc01700780c */ /* 0x000fc80003f06070 */
[----:B------:R-:W-:Y:S02]  /*0270*/  ISETP.GE.U32.AND.EX P0, PT, R16, RZ, PT, P0 ;  /* 0x000000ff1000720c */ /* 0x000fe40003f06100 */
[----:B------:R-:W-:-:S04]  /*0280*/  IADD3 R14, P2, R14, 0x80, RZ ;  /* 0x000000800e0e7810 */ /* 0x000fc80007f5e0ff */
[----:B------:R-:W-:Y:S01]  /*0290*/  IADD3.X R21, RZ, R21, RZ, P2, !PT ;  /* 0x00000015ff157210 */ /* 0x000fe200017fe4ff */
[----:B---3--:R-:W-:Y:S02]  /*02a0*/  HADD2.F32 R25, -RZ, R6.H0_H0 ;  /* 0x20000006ff197230 */ /* 0x008fe40000004100 */
[----:B------:R-:W-:Y:S02]  /*02b0*/  HADD2.F32 R27, -RZ, R6.H1_H1 ;  /* 0x30000006ff1b7230 */ /* 0x000fe40000004100 */
[----:B------:R-:W-:Y:S02]  /*02c0*/  HADD2.F32 R29, -RZ, R7.H0_H0 ;  /* 0x20000007ff1d7230 */ /* 0x000fe40000004100 */
[----:B------:R-:W-:Y:S02]  /*02d0*/  HADD2.F32 R7, -RZ, R7.H1_H1 ;  /* 0x30000007ff077230 */ /* 0x000fe40000004100 */
[----:B----4-:R-:W-:Y:S02]  /*02e0*/  HADD2.F32 R22, -RZ, R4.H0_H0 ;  /* 0x20000004ff167230 */ /* 0x010fe40000004100 */
[----:B------:R-:W-:-:S02]  /*02f0*/  HADD2.F32 R4, -RZ, R4.H1_H1 ;  /* 0x30000004ff047230 */ /* 0x000fc40000004100 */
[----:B------:R-:W-:Y:S02]  /*0300*/  HADD2.F32 R6, -RZ, R5.H0_H0 ;  /* 0x20000005ff067230 */ /* 0x000fe40000004100 */
[----:B------:R-:W-:Y:S02]  /*0310*/  HADD2.F32 R24, -RZ, R5.H1_H1 ;  /* 0x30000005ff187230 */ /* 0x000fe40000004100 */
[----:B------:R-:W-:Y:S01]  /*0320*/  FMUL R11, R22, R25 ;  /* 0x00000019160b7220 */ /* 0x000fe20000400000 */
[----:B------:R-:W-:Y:S01]  /*0330*/  FMUL R10, R4, R27 ;  /* 0x0000001b040a7220 */ /* 0x000fe20000400000 */
[----:B------:R-:W-:Y:S01]  /*0340*/  FMUL R22, R6, R29 ;  /* 0x0000001d06167220 */ /* 0x000fe20000400000 */
[----:B--2---:R-:W-:Y:S02]  /*0350*/  HADD2.F32 R5, -RZ, R12.H0_H0 ;  /* 0x2000000cff057230 */ /* 0x004fe40000004100 */
[----:B------:R-:W-:Y:S01]  /*0360*/  FMUL R7, R24, R7 ;  /* 0x0000000718077220 */ /* 0x000fe20000400000 */
[----:B------:R-:W-:-:S02]  /*0370*/  HADD2.F32 R12, -RZ, R12.H1_H1 ;  /* 0x3000000cff0c7230 */ /* 0x000fc40000004100 */
[----:B------:R-:W-:Y:S02]  /*0380*/  HADD2.F32 R4, -RZ, R13.H0_H0 ;  /* 0x2000000dff047230 */ /* 0x000fe40000004100 */
[----:B------:R-:W-:Y:S02]  /*0390*/  HADD2.F32 R6, -RZ, R13.H1_H1 ;  /* 0x3000000dff067230 */ /* 0x000fe40000004100 */
[----:B------:R-:W-:Y:S01]  /*03a0*/  @!P1 FFMA R18, R5, R11, R18 ;  /* 0x0000000b05129223 */ /* 0x000fe20000000012 */
[----:B------:R-:W-:Y:S01]  /*03b0*/  @!P1 FFMA R19, R12, R10, R19 ;  /* 0x0000000a0c139223 */ /* 0x000fe20000000013 */
[----:B------:R-:W-:Y:S01]  /*03c0*/  @!P1 FFMA R17, R4, R22, R17 ;  /* 0x0000001604119223 */ /* 0x000fe20000000011 */
[----:B------:R-:W-:Y:S01]  /*03d0*/  @!P1 FFMA R15, R6, R7, R15 ;  /* 0x00000007060f9223 */ /* 0x000fe2000000000f */
[----:B------:R-:W-:Y:S06]  /*03e0*/  @!P0 BRA `(.L_x_0) ;  /* 0xfffffffc00648947 */ /* 0x000fec000383ffff */
[----:B------:R-:W1:Y:S01]  /*03f0*/  LDC.64 R4, c[0x0][0x228] ;  /* 0x00008a00ff047b82 */ /* 0x000e620000000a00 */
[----:B------:R-:W-:Y:S01]  /*0400*/  HFMA2.MMA R16, -RZ, RZ, 0, 0 ;  /* 0x00000000ff107435 */ /* 0x000fe200000001ff */
[----:B------:R-:W-:-:S06]  /*0410*/  FADD R18, R18, R19 ;  /* 0x0000001312127221 */ /* 0x000fcc0000000000 */
[----:B------:R-:W2:Y:S01]  /*0420*/  LDC.64 R6, c[0x0][0x220] ;  /* 0x00008800ff067b82 */ /* 0x000ea20000000a00 */
[----:B-1----:R-:W-:-:S05]  /*0430*/  IMAD.WIDE R20, R20, 0x4, R4 ;  /* 0x0000000414147825 */ /* 0x002fca00078e0204 */
[----:B------:R-:W3:Y:S01]  /*0440*/  @!P1 LDG.E.EL R16, desc[UR4][R20.64] ;  /* 0x0000000414109981 */ /* 0x000ee2000c2e1900 */
[----:B------:R-:W-:Y:S01]  /*0450*/  FADD R18, R17, R18 ;  /* 0x0000001211127221 */ /* 0x000fe20000000000 */
[----:B------:R-:W-:Y:S02]  /*0460*/  MOV R19, 0xffffffc0 ;  /* 0xffffffc000137802 */ /* 0x000fe40000000f00 */
[----:B------:R-:W-:Y:S01]  /*0470*/  MOV R17, 0xffffffff ;  /* 0xffffffff00117802 */ /* 0x000fe20000000f00 */
[----:B------:R-:W-:-:S05]  /*0480*/  FADD R18, R15, R18 ;  /* 0x000000120f127221 */ /* 0x000fca0000000000 */
[----:B------:R-:W1:Y:S02]  /*0490*/  SHFL.BFLY PT, R5, R18, 0x8, 0x1f ;  /* 0x0d001f0012057f89 */ /* 0x000e6400000e0000 */
[----:B-1----:R-:W-:-:S05]  /*04a0*/  FADD R8, R18, R5 ;  /* 0x0000000512087221 */ /* 0x002fca0000000000 */
[----:B------:R-:W1:Y:S02]  /*04b0*/  SHFL.BFLY PT, R5, R8, 0x4, 0x1f ;  /* 0x0c801f0008057f89 */ /* 0x000e6400000e0000 */
[----:B-1----:R-:W-:-:S05]  /*04c0*/  FADD R9, R8, R5 ;  /* 0x0000000508097221 */ /* 0x002fca0000000000 */
[----:B------:R-:W1:Y:S02]  /*04d0*/  SHFL.BFLY PT, R4, R9, 0x2, 0x1f ;  /* 0x0c401f0009047f89 */ /* 0x000e6400000e0000 */
[----:B-1----:R-:W-:Y:S02]  /*04e0*/  FADD R10, R9, R4 ;  /* 0x00000004090a7221 */ /* 0x002fe40000000000 */
[----:B------:R-:W2:Y:S03]  /*04f0*/  LDC.64 R4, c[0x0][0x210] ;  /* 0x00008400ff047b82 */ /* 0x000ea60000000a00 */
[----:B------:R-:W1:Y:S02]  /*0500*/  SHFL.BFLY PT, R11, R10, 0x1, 0x1f ;  /* 0x0c201f000a0b7f89 */ /* 0x000e6400000e0000 */
[----:B-1----:R-:W-:-:S04]  /*0510*/  FADD R11, R10, R11 ;  /* 0x0000000b0a0b7221 */ /* 0x002fc80000000000 */
[----:B------:R-:W-:Y:S01]  /*0520*/  FMUL R11, R11, -0.5 ;  /* 0xbf0000000b0b7820 */ /* 0x000fe20000400000 */
[----:B---3--:R-:W-:-:S04]  /*0530*/  FMUL R13, R16, R16 ;  /* 0x00000010100d7220 */ /* 0x008fc80000400000 */
[----:B------:R-:W-:-:S04]  /*0540*/  FMUL R12, R13, R16 ;  /* 0x000000100d0c7220 */ /* 0x000fc80000400000 */
[----:B------:R-:W-:-:S04]  /*0550*/  FMUL R11, R11, R12 ;  /* 0x0000000c0b0b7220 */ /* 0x000fc80000400000 */
[----:B--2---:R-:W-:-:S07]  /*0560*/  FMUL R18, R11, 0.000244140625 ;  /* 0x398000000b127820 */ /* 0x004fce0000400000 */
.L_x_1:
[----:B------:R-:W-:Y:S02]  /*0570*/  IADD3 R19, P0, R19, 0x40, RZ ;  /* 0x0000004013137810 */ /* 0x000fe40007f1e0ff */
[----:B-1----:R-:W-:Y:S01]  /*0580*/  CS2R R10, SRZ ;  /* 0x00000000000a7805 */ /* 0x002fe2000001ff00 */
[----:B------:R1:W2:Y:S01]  /*0590*/  LDG.E.EL.64 R14, desc[UR4][R2.64] ;  /* 0x00000004020e7981 */ /* 0x0002a2000c2e1b00 */
[----:B------:R-:W-:Y:S02]  /*05a0*/  LOP3.LUT R27, R0, R19, RZ, 0xfc, !PT ;  /* 0x00000013001b7212 */ /* 0x000fe400078efcff */
[----:B------:R-:W-:-:S03]  /*05b0*/  CS2R R12, SRZ ;  /* 0x00000000000c7805 */ /* 0x000fc6000001ff00 */
[----:B------:R-:W-:-:S04]  /*05c0*/  IMAD.WIDE R8, R27, 0x2, R4 ;  /* 0x000000021b087825 */ /* 0x000fc800078e0204 */
[----:B------:R-:W-:Y:S01]  /*05d0*/  IMAD.WIDE R26, R27, 0x2, R6 ;  /* 0x000000021b1a7825 */ /* 0x000fe200078e0206 */
[----:B------:R-:W3:Y:S04]  /*05e0*/  @!P1 LDG.E.EF.64 R10, desc[UR4][R8.64] ;  /* 0x00000004080a9981 */ /* 0x000ee8000c0e1b00 */
[----:B------:R-:W4:Y:S01]  /*05f0*/  @!P1 LDG.E.EF.64 R12, desc[UR4][R26.64] ;  /* 0x000000041a0c9981 */ /* 0x000f22000c0e1b00 */
[----:B------:R-:W-:Y:S02]  /*0600*/  IADD3.X R17, RZ, R17, RZ, P0, !PT ;  /* 0x00000011ff117210 */ /* 0x000fe400007fe4ff */
[----:B------:R-:W-:-:S04]  /*0610*/  ISETP.GE.U32.AND P0, PT, R19, 0xfc0, PT ;  /* 0x00000fc01300780c */ /* 0x000fc80003f06070 */
[----:B------:R-:W-:Y:S02]  /*0620*/  ISETP.GE.U32.AND.EX P0, PT, R17, RZ, PT, P0 ;  /* 0x000000ff1100720c */ /* 0x000fe40003f06100 */
[----:B-1----:R-:W-:-:S04]  /*0630*/  IADD3 R2, P2, R2, 0x80, RZ ;  /* 0x0000008002027810 */ /* 0x002fc80007f5e0ff */
[----:B------:R-:W-:Y:S01]  /*0640*/  IADD3.X R3, RZ, R3, RZ, P2, !PT ;  /* 0x00000003ff037210 */ /* 0x000fe200017fe4ff */
[----:B--2---:R-:W-:Y:S02]  /*0650*/  HADD2.F32 R20, -RZ, R14.H0_H0 ;  /* 0x2000000eff147230 */ /* 0x004fe40000004100 */
[----:B------:R-:W-:Y:S02]  /*0660*/  HADD2.F32 R22, -RZ, R15.H1_H1 ;  /* 0x3000000fff167230 */ /* 0x000fe40000004100 */
[----:B------:R-:W-:Y:S02]  /*0670*/  HADD2.F32 R14, -RZ, R14.H1_H1 ;  /* 0x3000000eff0e7230 */ /* 0x000fe40000004100 */
[----:B---3--:R-:W-:Y:S02]  /*0680*/  HADD2.F32 R25, -RZ, R10.H0_H0 ;  /* 0x2000000aff197230 */ /* 0x008fe40000004100 */
[----:B------:R-:W-:Y:S02]  /*0690*/  HADD2.F32 R23, -RZ, R11.H1_H1 ;  /* 0x3000000bff177230 */ /* 0x000fe40000004100 */
[----:B------:R-:W-:-:S02]  /*06a0*/  HADD2.F32 R21, -RZ, R10.H1_H1 ;  /* 0x3000000aff157230 */ /* 0x000fc40000004100 */
[----:B------:R-:W-:Y:S01]  /*06b0*/  FMUL R25, R25, R20 ;  /* 0x0000001419197220 */ /* 0x000fe20000400000 */
[----:B----4-:R-:W-:Y:S02]  /*06c0*/  HADD2.F32 R10, -RZ, R12.H0_H0 ;  /* 0x2000000cff0a7230 */ /* 0x010fe40000004100 */
[----:B------:R-:W-:Y:S01]  /*06d0*/  FMUL R23, R23, R22 ;  /* 0x0000001617177220 */ /* 0x000fe20000400000 */
[----:B------:R-:W-:Y:S02]  /*06e0*/  HADD2.F32 R12, -RZ, R12.H1_H1 ;  /* 0x3000000cff0c7230 */ /* 0x000fe40000004100 */
[----:B------:R-:W-:Y:S02]  /*06f0*/  HADD2.F32 R22, -RZ, R13.H0_H0 ;  /* 0x2000000dff167230 */ /* 0x000fe40000004100 */
[----:B------:R-:W-:Y:S02]  /*0700*/  HADD2.F32 R20, -RZ, R13.H1_H1 ;  /* 0x3000000dff147230 */ /* 0x000fe40000004100 */
[----:B------:R-:W-:Y:S01]  /*0710*/  FMUL R21, R21, R14 ;  /* 0x0000000e15157220 */ /* 0x000fe20000400000 */
[----:B------:R-:W-:-:S02]  /*0720*/  HADD2.F32 R14, -RZ, R15.H0_H0 ;  /* 0x2000000fff0e7230 */ /* 0x000fc40000004100 */
[----:B------:R-:W-:Y:S02]  /*0730*/  HADD2.F32 R11, -RZ, R11.H0_H0 ;  /* 0x2000000bff0b7230 */ /* 0x000fe40000004100 */
[----:B------:R-:W-:Y:S01]  /*0740*/  FADD R13, R10, R10 ;  /* 0x0000000a0a0d7221 */ /* 0x000fe20000000000 */
[----:B------:R-:W-:Y:S01]  /*0750*/  FADD R15, R12, R12 ;  /* 0x0000000c0c0f7221 */ /* 0x000fe20000000000 */
[----:B------:R-:W-:Y:S01]  /*0760*/  FADD R27, R22, R22 ;  /* 0x00000016161b7221 */ /* 0x000fe20000000000 */
[----:B------:R-:W-:Y:S01]  /*0770*/  FADD R29, R20, R20 ;  /* 0x00000014141d7221 */ /* 0x000fe20000000000 */
[----:B------:R-:W-:Y:S01]  /*0780*/  FMUL R11, R11, R14 ;  /* 0x0000000e0b0b7220 */ /* 0x000fe20000400000 */
[C---:B------:R-:W-:Y:S01]  /*0790*/  FMUL R12, R18.reuse, R13 ;  /* 0x0000000d120c7220 */ /* 0x040fe20000400000 */
[C---:B------:R-:W-:Y:S01]  /*07a0*/  FMUL R10, R18.reuse, R15 ;  /* 0x0000000f120a7220 */ /* 0x040fe20000400000 */
[C---:B------:R-:W-:Y:S01]  /*07b0*/  FMUL R20, R18.reuse, R27 ;  /* 0x0000001b12147220 */ /* 0x040fe20000400000 */
[----:B------:R-:W-:Y:S01]  /*07c0*/  FMUL R14, R18, R29 ;  /* 0x0000001d120e7220 */ /* 0x000fe20000400000 */
[-C--:B------:R-:W-:Y:S01]  /*07d0*/  FFMA R12, R25, R16.reuse, R12 ;  /* 0x00000010190c7223 */ /* 0x080fe2000000000c */
[-C--:B------:R-:W-:Y:S01]  /*07e0*/  FFMA R21, R21, R16.reuse, R10 ;  /* 0x0000001015157223 */ /* 0x080fe2000000000a */
[-C--:B------:R-:W-:Y:S01]  /*07f0*/  FFMA R11, R11, R16.reuse, R20 ;  /* 0x000000100b0b7223 */ /* 0x080fe20000000014 */
[----:B------:R-:W-:-:S03]  /*0800*/  FFMA R14, R23, R16, R14 ;  /* 0x00000010170e7223 */ /* 0x000fc6000000000e */
[----:B------:R-:W-:Y:S02]  /*0810*/  F2FP.F16.F32.PACK_AB R10, R21, R12 ;  /* 0x0000000c150a723e */ /* 0x000fe400000000ff */
[----:B------:R-:W-:-:S05]  /*0820*/  F2FP.F16.F32.PACK_AB R11, R14, R11 ;  /* 0x0000000b0e0b723e */ /* 0x000fca00000000ff */
[----:B------:R1:W-:Y:S01]  /*0830*/  @!P1 STG.E.64 desc[UR4][R8.64], R10 ;  /* 0x0000000a08009986 */ /* 0x0003e2000c101b04 */
[----:B------:R-:W-:Y:S05]  /*0840*/  @!P0 BRA `(.L_x_1) ;  /* 0xfffffffc00488947 */ /* 0x000fea000383ffff */
[----:B------:R-:W-:Y:S05]  /*0850*/  EXIT ;  /* 0x000000000000794d */ /* 0x000fea0003800000 */
.L_x_2:
[----:B------:R-:W-:-:S00]  /*0860*/  BRA `(.L_x_2) ;  /* 0xfffffffc00fc7947 */ /* 0x000fc0000383ffff */
[----:B------:R-:W-:-:S00]  /*0870*/  NOP ;  /* 0x0000000000007918 */ /* 0x000fc00000000000 */
        /* <DEDUP_REMOVED lines=8> */
.L_x_3:


//--------------------- .nv.constant0.triton_red_fused__to_copy_add_div_mul_pow_sum_2 --------------------------
	.section	.nv.constant0.triton_red_fused__to_copy_add_div_mul_pow_sum_2,"a",@progbits
	.sectionflags	@""
	.align	4
.nv.constant0.triton_red_fused__to_copy_add_div_mul_pow_sum_2:
	.zero		576
